	.headerflags	@"EF_CUDA_TEXMODE_UNIFIED EF_CUDA_64BIT_ADDRESS EF_CUDA_ACCELERATORS EF_CUDA_SM90 EF_CUDA_VIRTUAL_SM(EF_CUDA_SM90)"
	.elftype	@"ET_EXEC"


//--------------------- .nv.info                  --------------------------
	.section	.nv.info,"",@"SHT_CUDA_INFO"
	.align	4


	//----- nvinfo : EIATTR_REGCOUNT
	.align		4
        /*0000*/ 	.byte	0x04, 0x2f
        /*0002*/ 	.short	(.L_1 - .L_0)
	.align		4
.L_0:
        /*0004*/ 	.word	index@(triton_poi_fused_leaky_relu_mul_0)
        /*0008*/ 	.word	0x0000000a


	//----- nvinfo : EIATTR_MIN_STACK_SIZE
	.align		4
.L_1:
        /*000c*/ 	.byte	0x04, 0x12
        /*000e*/ 	.short	(.L_3 - .L_2)
	.align		4
.L_2:
        /*0010*/ 	.word	index@(triton_poi_fused_leaky_relu_mul_0)
        /*0014*/ 	.word	0x00000000


	//----- nvinfo : EIATTR_FRAME_SIZE
	.align		4
.L_3:
        /*0018*/ 	.byte	0x04, 0x11
        /*001a*/ 	.short	(.L_5 - .L_4)
	.align		4
.L_4:
        /*001c*/ 	.word	index@(triton_poi_fused_leaky_relu_mul_0)
        /*0020*/ 	.word	0x00000000


	//----- nvinfo : EIATTR_MIN_STACK_SIZE
	.align		4
.L_5:
        /*0024*/ 	.byte	0x04, 0x12
        /*0026*/ 	.short	(.L_7 - .L_6)
	.align		4
.L_6:
        /*0028*/ 	.word	index@(triton_poi_fused_leaky_relu_mul_0)
        /*002c*/ 	.word	0x00000000
.L_7:


//--------------------- .nv.info.triton_poi_fused_leaky_relu_mul_0 --------------------------
	.section	.nv.info.triton_poi_fused_leaky_relu_mul_0,"",@"SHT_CUDA_INFO"
	.sectionflags	@""
	.align	4


	//----- nvinfo : EIATTR_CUDA_API_VERSION
	.align		4
        /*0000*/ 	.byte	0x04, 0x37
        /*0002*/ 	.short	(.L_9 - .L_8)
.L_8:
        /*0004*/ 	.word	0x0000007c


	//----- nvinfo : EIATTR_KPARAM_INFO
	.align		4
.L_9:
        /*0008*/ 	.byte	0x04, 0x17
        /*000a*/ 	.short	(.L_11 - .L_10)
.L_10:
        /*000c*/ 	.word	0x00000000
        /*0010*/ 	.short	0x0002
        /*0012*/ 	.short	0x0010
        /*0014*/ 	.byte	0x00, 0xf0, 0x11, 0x00


	//----- nvinfo : EIATTR_KPARAM_INFO
	.align		4
.L_11:
        /*0018*/ 	.byte	0x04, 0x17
        /*001a*/ 	.short	(.L_13 - .L_12)
.L_12:
        /*001c*/ 	.word	0x00000000
        /*0020*/ 	.short	0x0001
        /*0022*/ 	.short	0x0008
        /*0024*/ 	.byte	0x00, 0xf4, 0x21, 0x00


	//----- nvinfo : EIATTR_KPARAM_INFO
	.align		4
.L_13:
        /*0028*/ 	.byte	0x04, 0x17
        /*002a*/ 	.short	(.L_15 - .L_14)
.L_14:
        /*002c*/ 	.word	0x00000000
        /*0030*/ 	.short	0x0000
        /*0032*/ 	.short	0x0000
        /*0034*/ 	.byte	0x00, 0xf4, 0x21, 0x00


	//----- nvinfo : EIATTR_SPARSE_MMA_MASK
	.align		4
.L_15:
        /*0038*/ 	.byte	0x03, 0x50
        /*003a*/ 	.short	0x0000


	//----- nvinfo : EIATTR_MAXREG_COUNT
	.align		4
        /*003c*/ 	.byte	0x03, 0x1b
        /*003e*/ 	.short	0x00ff


	//----- nvinfo : EIATTR_EXIT_INSTR_OFFSETS
	.align		4
        /*0040*/ 	.byte	0x04, 0x1c
        /*0042*/ 	.short	(.L_17 - .L_16)


	//   ....[0]....
.L_16:
        /*0044*/ 	.word	0x00000170


	//   ....[1]....
        /*0048*/ 	.word	0x000001b0


	//----- nvinfo : EIATTR_REQNTID
	.align		4
.L_17:
        /*004c*/ 	.byte	0x04, 0x10
        /*004e*/ 	.short	(.L_19 - .L_18)
.L_18:
        /*0050*/ 	.word	0x00000080
        /*0054*/ 	.word	0x00000001
        /*0058*/ 	.word	0x00000001


	//----- nvinfo : EIATTR_CRS_STACK_SIZE
	.align		4
.L_19:
        /*005c*/ 	.byte	0x04, 0x1e
        /*005e*/ 	.short	(.L_21 - .L_20)
.L_20:
        /*0060*/ 	.word	0x00000000


	//----- nvinfo : EIATTR_CBANK_PARAM_SIZE
	.align		4
.L_21:
        /*0064*/ 	.byte	0x03, 0x19
        /*0066*/ 	.short	0x0014


	//----- nvinfo : EIATTR_PARAM_CBANK
	.align		4
        /*0068*/ 	.byte	0x04, 0x0a
        /*006a*/ 	.short	(.L_23 - .L_22)
	.align		4
.L_22:
        /*006c*/ 	.word	index@(.nv.constant0.triton_poi_fused_leaky_relu_mul_0)
        /*0070*/ 	.short	0x0210
        /*0072*/ 	.short	0x0014


	//----- nvinfo : EIATTR_SW_WAR
	.align		4
.L_23:
        /*0074*/ 	.byte	0x04, 0x36
        /*0076*/ 	.short	(.L_25 - .L_24)
.L_24:
        /*0078*/ 	.word	0x00000008
.L_25:


//--------------------- .nv.callgraph             --------------------------
	.section	.nv.callgraph,"",@"SHT_CUDA_CALLGRAPH"
	.align	4
	.sectionentsize	8
	.align		4
        /*0000*/ 	.word	0x00000000
	.align		4
        /*0004*/ 	.word	0xffffffff
	.align		4
        /*0008*/ 	.word	0x00000000
	.align		4
        /*000c*/ 	.word	0xfffffffe
	.align		4
        /*0010*/ 	.word	0x00000000
	.align		4
        /*0014*/ 	.word	0xfffffffd
	.align		4
        /*0018*/ 	.word	0x00000000
	.align		4
        /*001c*/ 	.word	0xfffffffc


//--------------------- .text.triton_poi_fused_leaky_relu_mul_0 --------------------------
	.section	.text.triton_poi_fused_leaky_relu_mul_0,"ax",@progbits
	.align	128
        .global         triton_poi_fused_leaky_relu_mul_0
        .type           triton_poi_fused_leaky_relu_mul_0,@function
        .size           triton_poi_fused_leaky_relu_mul_0,(.L_x_3 - triton_poi_fused_leaky_relu_mul_0)
        .other          triton_poi_fused_leaky_relu_mul_0,@"STO_CUDA_ENTRY STV_DEFAULT"
triton_poi_fused_leaky_relu_mul_0:
.text.triton_poi_fused_leaky_relu_mul_0:
[----:B------:R-:W0:Y:S02]  /*0000*/  LDC R1, c[0x0][0x28] ;  /* 0x00000a00ff017b82 */ /* 0x000e240000000800 */
[----:B------:R-:W1:Y:S01]  /*0010*/  S2R R0, SR_TID.X ;  /* 0x0000000000007919 */ /* 0x000e620000002100 */
[----:B------:R-:W2:Y:S01]  /*0020*/  LDC.64 R4, c[0x0][0x218] ;  /* 0x00008600ff047b82 */ /* 0x000ea20000000a00 */
[----:B------:R-:W-:Y:S01]  /*0030*/  ULDC.64 UR4, c[0x0][0x208] ;  /* 0x0000820000047ab9 */ /* 0x000fe20000000a00 */
[----:B------:R-:W-:Y:S01]  /*0040*/  BSSY B0, `(.L_x_0) ;  /* 0x000000b000007945 */ /* 0x000fe20003800000 */
[----:B------:R-:W3:Y:S01]  /*0050*/  S2R R7, SR_CTAID.X ;  /* 0x0000000000077919 */ /* 0x000ee20000002500 */
[----:B------:R-:W-:Y:S02]  /*0060*/  CS2R R2, SRZ ;  /* 0x0000000000027805 */ /* 0x000fe4000001ff00 */
[----:B-1----:R-:W-:-:S04]  /*0070*/  SHF.L.U32 R0, R0, 0x1, RZ ;  /* 0x0000000100007819 */ /* 0x002fc800000006ff */
[----:B------:R-:W-:-:S04]  /*0080*/  LOP3.LUT R0, R0, 0xfe, RZ, 0xc0, !PT ;  /* 0x000000fe00007812 */ /* 0x000fc800078ec0ff */
[----:B---3--:R-:W-:-:S04]  /*0090*/  LEA R7, R7, R0, 0x8 ;  /* 0x0000000007077211 */ /* 0x008fc800078e40ff */
[----:B------:R-:W-:-:S13]  /*00a0*/  ISETP.GE.AND P2, PT, R7, 0x100, PT ;  /* 0x000001000700780c */ /* 0x000fda0003f46270 */
[----:B--2---:R-:W-:Y:S05]  /*00b0*/  @P2 BRA `(.L_x_1) ;  /* 0x00000000000c2947 */ /* 0x004fea0003800000 */
[----:B------:R-:W1:Y:S02]  /*00c0*/  LDC.64 R2, c[0x0][0x210] ;  /* 0x00008400ff027b82 */ /* 0x000e640000000a00 */
[----:B-1----:R-:W-:-:S06]  /*00d0*/  IMAD.WIDE R2, R7, 0x4, R2 ;  /* 0x0000000407027825 */ /* 0x002fcc00078e0202 */
[----:B------:R-:W5:Y:S02]  /*00e0*/  LDG.E.64 R2, desc[UR4][R2.64] ;  /* 0x0000000402027981 */ /* 0x000f64000c1e1b00 */
.L_x_1:
[----:B------:R-:W-:Y:S05]  /*00f0*/  BSYNC B0 ;  /* 0x0000000000007941 */ /* 0x000fea0003800000 */
.L_x_0:
[----:B-----5:R-:W-:Y:S02]  /*0100*/  MOV R6, R2 ;  /* 0x0000000200067202 */ /* 0x020fe40000000f00 */
[----:B------:R-:W-:Y:S01]  /*0110*/  MOV R0, R3 ;  /* 0x0000000300007202 */ /* 0x000fe20000000f00 */
[----:B------:R-:W-:Y:S01]  /*0120*/  IMAD.WIDE R2, R7, 0x4, R4 ;  /* 0x0000000407027825 */ /* 0x000fe200078e0204 */
[----:B------:R-:W-:Y:S02]  /*0130*/  FSETP.GT.AND P0, PT, R6, RZ, PT ;  /* 0x000000ff0600720b */ /* 0x000fe40003f04000 */
[----:B------:R-:W-:-:S11]  /*0140*/  FSETP.GT.AND P1, PT, R0, RZ, PT ;  /* 0x000000ff0000720b */ /* 0x000fd60003f24000 */
[----:B------:R-:W-:Y:S02]  /*0150*/  @!P0 FMUL R6, R6, 0.20000000298023223877 ;  /* 0x3e4ccccd06068820 */ /* 0x000fe40000400000 */
[----:B------:R-:W-:Y:S01]  /*0160*/  @!P1 FMUL R0, R0, 0.20000000298023223877 ;  /* 0x3e4ccccd00009820 */ /* 0x000fe20000400000 */
[----:B------:R-:W-:Y:S06]  /*0170*/  @P2 EXIT ;  /* 0x000000000000294d */ /* 0x000fec0003800000 */
[----:B------:R-:W-:Y:S01]  /*0180*/  FMUL R6, R6, 1.4142135381698608398 ;  /* 0x3fb504f306067820 */ /* 0x000fe20000400000 */
[----:B------:R-:W-:-:S05]  /*0190*/  FMUL R7, R0, 1.4142135381698608398 ;  /* 0x3fb504f300077820 */ /* 0x000fca0000400000 */
[----:B------:R-:W-:Y:S01]  /*01a0*/  STG.E.64 desc[UR4][R2.64], R6 ;  /* 0x0000000602007986 */ /* 0x000fe2000c101b04 */
[----:B------:R-:W-:Y:S05]  /*01b0*/  EXIT ;  /* 0x000000000000794d */ /* 0x000fea0003800000 */
.L_x_2:
[----:B------:R-:W-:-:S00]  /*01c0*/  BRA `(.L_x_2) ;  /* 0xfffffffc00fc7947 */ /* 0x000fc0000383ffff */
[----:B------:R-:W-:-:S00]  /*01d0*/  NOP ;  /* 0x0000000000007918 */ /* 0x000fc00000000000 */
        /* <DEDUP_REMOVED lines=10> */
.L_x_3:


//--------------------- .nv.constant0.triton_poi_fused_leaky_relu_mul_0 --------------------------
	.section	.nv.constant0.triton_poi_fused_leaky_relu_mul_0,"a",@progbits
	.sectionflags	@""
	.align	4
.nv.constant0.triton_poi_fused_leaky_relu_mul_0:
	.zero		548
